//
// Generated by NVIDIA NVVM Compiler
//
// Compiler Build ID: CL-36424714
// Cuda compilation tools, release 13.0, V13.0.88
// Based on NVVM 20.0.0
//

.version 9.0
.target sm_100
.address_size 64

	// .globl	_Z10workKernelPfii

.visible .entry _Z10workKernelPfii(
	.param .u64 .ptr .align 1 _Z10workKernelPfii_param_0,
	.param .u32 _Z10workKernelPfii_param_1,
	.param .u32 _Z10workKernelPfii_param_2
)
{
	.reg .pred 	%p<7>;
	.reg .b32 	%r<17>;
	.reg .b32 	%f<23>;
	.reg .b64 	%rd<5>;

	ld.param.u64 	%rd2, [_Z10workKernelPfii_param_0];
	ld.param.u32 	%r10, [_Z10workKernelPfii_param_1];
	ld.param.u32 	%r9, [_Z10workKernelPfii_param_2];
	mov.u32 	%r11, %ctaid.x;
	mov.u32 	%r12, %ntid.x;
	mov.u32 	%r13, %tid.x;
	mad.lo.s32 	%r1, %r11, %r12, %r13;
	setp.ge.s32 	%p1, %r1, %r10;
	@%p1 bra 	$L__BB0_9;
	cvta.to.global.u64 	%rd3, %rd2;
	mul.wide.s32 	%rd4, %r1, 4;
	add.s64 	%rd1, %rd3, %rd4;
	ld.global.f32 	%f22, [%rd1];
	setp.lt.s32 	%p2, %r9, 1;
	@%p2 bra 	$L__BB0_8;
	and.b32  	%r2, %r9, 3;
	setp.lt.u32 	%p3, %r9, 4;
	@%p3 bra 	$L__BB0_5;
	and.b32  	%r14, %r9, 2147483644;
	neg.s32 	%r15, %r14;
$L__BB0_4:
	add.f32 	%f10, %f22, 0f3F800000;
	sqrt.rn.f32 	%f11, %f10;
	add.f32 	%f12, %f11, 0f3F800000;
	sqrt.rn.f32 	%f13, %f12;
	add.f32 	%f14, %f13, 0f3F800000;
	sqrt.rn.f32 	%f15, %f14;
	add.f32 	%f16, %f15, 0f3F800000;
	sqrt.rn.f32 	%f22, %f16;
	add.s32 	%r15, %r15, 4;
	setp.ne.s32 	%p4, %r15, 0;
	@%p4 bra 	$L__BB0_4;
$L__BB0_5:
	setp.eq.s32 	%p5, %r2, 0;
	@%p5 bra 	$L__BB0_8;
	neg.s32 	%r16, %r2;
$L__BB0_7:
	.pragma "nounroll";
	add.f32 	%f17, %f22, 0f3F800000;
	sqrt.rn.f32 	%f22, %f17;
	add.s32 	%r16, %r16, 1;
	setp.ne.s32 	%p6, %r16, 0;
	@%p6 bra 	$L__BB0_7;
$L__BB0_8:
	st.global.f32 	[%rd1], %f22;
$L__BB0_9:
	ret;

}


// ===== COMPILED SASS (sm_100) =====

	.target	sm_100

	.elftype	@"ET_EXEC"


//--------------------- .note.nv.tkinfo           --------------------------
	.section	.note.nv.tkinfo,"",@"SHT_NOTE"
	.sectionflags	@"SHF_NOTE_NV_TKINFO"
	.tkinfo
        /*0018*/ 	.word	0x00000002
        /*0030*/ 	.string	""
        /*0030*/ 	.string	"ptxas"
        /*0030*/ 	.string	"Cuda compilation tools, release 13.0, V13.0.88"
        /*0030*/ 	.string	"Build cuda_13.0.r13.0/compiler.36424714_0"
        /*0030*/ 	.string	"-arch sm_100 -m 64 "



//--------------------- .note.nv.cuinfo           --------------------------
	.section	.note.nv.cuinfo,"",@"SHT_NOTE"
	.sectionflags	@"SHF_NOTE_NV_CUINFO"
        /*0018*/ 	.short	0x0002
        /*001a*/ 	.short	0x0064
        /*001c*/ 	.short	0x0082
	.zero		2


//--------------------- .nv.info                  --------------------------
	.section	.nv.info,"",@"SHT_CUDA_INFO"
	.align	4


	//----- nvinfo : EIATTR_REGCOUNT
	.align		4
        /*0000*/ 	.byte	0x04, 0x2f
        /*0002*/ 	.short	(.L_1 - .L_0)
	.align		4
.L_0:
        /*0004*/ 	.word	index@(_Z10workKernelPfii)
        /*0008*/ 	.word	0x0000000c


	//----- nvinfo : EIATTR_FRAME_SIZE
	.align		4
.L_1:
        /*000c*/ 	.byte	0x04, 0x11
        /*000e*/ 	.short	(.L_3 - .L_2)
	.align		4
.L_2:
        /*0010*/ 	.word	index@($__internal_0_$__cuda_sm20_sqrt_rn_f32_slowpath)
        /*0014*/ 	.word	0x00000000


	//----- nvinfo : EIATTR_FRAME_SIZE
	.align		4
.L_3:
        /*0018*/ 	.byte	0x04, 0x11
        /*001a*/ 	.short	(.L_5 - .L_4)
	.align		4
.L_4:
        /*001c*/ 	.word	index@(_Z10workKernelPfii)
        /*0020*/ 	.word	0x00000000


	//----- nvinfo : EIATTR_MIN_STACK_SIZE
	.align		4
.L_5:
        /*0024*/ 	.byte	0x04, 0x12
        /*0026*/ 	.short	(.L_7 - .L_6)
	.align		4
.L_6:
        /*0028*/ 	.word	index@(_Z10workKernelPfii)
        /*002c*/ 	.word	0x00000000
.L_7:


//--------------------- .nv.compat                --------------------------
	.section	.nv.compat,"",@"SHT_CUDA_COMPAT_INFO"
	.align	4
        /*0000*/ 	.byte	0x02, 0x09, 0x00, 0x00, 0x02, 0x02, 0x01, 0x00, 0x02, 0x05, 0x05, 0x00, 0x03, 0x07, 0x01, 0x01
        /*0010*/ 	.byte	0x02, 0x03, 0x00, 0x00, 0x02, 0x06, 0x01, 0x00, 0x04, 0x0b, 0x08, 0x00, 0x01, 0x00, 0x00, 0x00
        /*0020*/ 	.byte	0x00, 0x00, 0x00, 0x00


//--------------------- .nv.info._Z10workKernelPfii --------------------------
	.section	.nv.info._Z10workKernelPfii,"",@"SHT_CUDA_INFO"
	.sectionflags	@""
	.align	4


	//----- nvinfo : EIATTR_CUDA_API_VERSION
	.align		4
        /*0000*/ 	.byte	0x04, 0x37
        /*0002*/ 	.short	(.L_9 - .L_8)
.L_8:
        /*0004*/ 	.word	0x00000082


	//----- nvinfo : EIATTR_KPARAM_INFO
	.align		4
.L_9:
        /*0008*/ 	.byte	0x04, 0x17
        /*000a*/ 	.short	(.L_11 - .L_10)
.L_10:
        /*000c*/ 	.word	0x00000000
        /*0010*/ 	.short	0x0002
        /*0012*/ 	.short	0x000c
        /*0014*/ 	.byte	0x00, 0xf0, 0x11, 0x00


	//----- nvinfo : EIATTR_KPARAM_INFO
	.align		4
.L_11:
        /*0018*/ 	.byte	0x04, 0x17
        /*001a*/ 	.short	(.L_13 - .L_12)
.L_12:
        /*001c*/ 	.word	0x00000000
        /*0020*/ 	.short	0x0001
        /*0022*/ 	.short	0x0008
        /*0024*/ 	.byte	0x00, 0xf0, 0x11, 0x00


	//----- nvinfo : EIATTR_KPARAM_INFO
	.align		4
.L_13:
        /*0028*/ 	.byte	0x04, 0x17
        /*002a*/ 	.short	(.L_15 - .L_14)
.L_14:
        /*002c*/ 	.word	0x00000000
        /*0030*/ 	.short	0x0000
        /*0032*/ 	.short	0x0000
        /*0034*/ 	.byte	0x00, 0xf5, 0x21, 0x00


	//----- nvinfo : EIATTR_SPARSE_MMA_MASK
	.align		4
.L_15:
        /*0038*/ 	.byte	0x03, 0x50
        /*003a*/ 	.short	0x0000


	//----- nvinfo : EIATTR_MAXREG_COUNT
	.align		4
        /*003c*/ 	.byte	0x03, 0x1b
        /*003e*/ 	.short	0x00ff


	//----- nvinfo : EIATTR_MERCURY_ISA_VERSION
	.align		4
        /*0040*/ 	.byte	0x03, 0x5f
        /*0042*/ 	.short	0x0101


	//----- nvinfo : EIATTR_VRC_CTA_INIT_COUNT
	.align		4
        /*0044*/ 	.byte	0x02, 0x4a
	.zero		1
	.zero		1


	//----- nvinfo : EIATTR_EXIT_INSTR_OFFSETS
	.align		4
        /*0048*/ 	.byte	0x04, 0x1c
        /*004a*/ 	.short	(.L_17 - .L_16)


	//   ....[0]....
.L_16:
        /*004c*/ 	.word	0x00000070


	//   ....[1]....
        /*0050*/ 	.word	0x000006d0


	//----- nvinfo : EIATTR_CRS_STACK_SIZE
	.align		4
.L_17:
        /*0054*/ 	.byte	0x04, 0x1e
        /*0056*/ 	.short	(.L_19 - .L_18)
.L_18:
        /*0058*/ 	.word	0x00000000


	//----- nvinfo : EIATTR_CBANK_PARAM_SIZE
	.align		4
.L_19:
        /*005c*/ 	.byte	0x03, 0x19
        /*005e*/ 	.short	0x0010


	//----- nvinfo : EIATTR_PARAM_CBANK
	.align		4
        /*0060*/ 	.byte	0x04, 0x0a
        /*0062*/ 	.short	(.L_21 - .L_20)
	.align		4
.L_20:
        /*0064*/ 	.word	index@(.nv.constant0._Z10workKernelPfii)
        /*0068*/ 	.short	0x0380
        /*006a*/ 	.short	0x0010


	//----- nvinfo : EIATTR_SW_WAR
	.align		4
.L_21:
        /*006c*/ 	.byte	0x04, 0x36
        /*006e*/ 	.short	(.L_23 - .L_22)
.L_22:
        /*0070*/ 	.word	0x00000008
.L_23:


//--------------------- .nv.callgraph             --------------------------
	.section	.nv.callgraph,"",@"SHT_CUDA_CALLGRAPH"
	.align	4
	.sectionentsize	8
	.align		4
        /*0000*/ 	.word	0x00000000
	.align		4
        /*0004*/ 	.word	0xffffffff
	.align		4
        /*0008*/ 	.word	0x00000000
	.align		4
        /*000c*/ 	.word	0xfffffffe
	.align		4
        /*0010*/ 	.word	0x00000000
	.align		4
        /*0014*/ 	.word	0xfffffffd
	.align		4
        /*0018*/ 	.word	0x00000000
	.align		4
        /*001c*/ 	.word	0xfffffffc


//--------------------- .text._Z10workKernelPfii  --------------------------
	.section	.text._Z10workKernelPfii,"ax",@progbits
	.align	128
        .global         _Z10workKernelPfii
        .type           _Z10workKernelPfii,@function
        .size           _Z10workKernelPfii,(.L_x_23 - _Z10workKernelPfii)
        .other          _Z10workKernelPfii,@"STO_CUDA_ENTRY STV_DEFAULT"
_Z10workKernelPfii:
.text._Z10workKernelPfii:
[----:B------:R-:W-:Y:S01]  /*0000*/  LDC R1, c[0x0][0x37c] ;  /* 0x0000df00ff017b82 */ /* 0x000fe20000000800 */
[----:B------:R-:W0:Y:S07]  /*0010*/  S2R R0, SR_TID.X ;  /* 0x0000000000007919 */ /* 0x000e2e0000002100 */
[----:B------:R-:W0:Y:S01]  /*0020*/  S2UR UR4, SR_CTAID.X ;  /* 0x00000000000479c3 */ /* 0x000e220000002500 */
[----:B------:R-:W1:Y:S07]  /*0030*/  LDCU UR5, c[0x0][0x388] ;  /* 0x00007100ff0577ac */ /* 0x000e6e0008000800 */
[----:B------:R-:W0:Y:S02]  /*0040*/  LDC R5, c[0x0][0x360] ;  /* 0x0000d800ff057b82 */ /* 0x000e240000000800 */
[----:B0-----:R-:W-:-:S05]  /*0050*/  IMAD R5, R5, UR4, R0 ;  /* 0x0000000405057c24 */ /* 0x001fca000f8e0200 */
[----:B-1----:R-:W-:-:S13]  /*0060*/  ISETP.GE.AND P0, PT, R5, UR5, PT ;  /* 0x0000000505007c0c */ /* 0x002fda000bf06270 */
[----:B------:R-:W-:Y:S05]  /*0070*/  @P0 EXIT ;  /* 0x000000000000094d */ /* 0x000fea0003800000 */
[----:B------:R-:W0:Y:S01]  /*0080*/  LDC.64 R2, c[0x0][0x380] ;  /* 0x0000e000ff027b82 */ /* 0x000e220000000a00 */
[----:B------:R-:W1:Y:S01]  /*0090*/  LDCU.64 UR6, c[0x0][0x358] ;  /* 0x00006b00ff0677ac */ /* 0x000e620008000a00 */
[----:B------:R-:W2:Y:S01]  /*00a0*/  LDCU UR4, c[0x0][0x38c] ;  /* 0x00007180ff0477ac */ /* 0x000ea20008000800 */
[----:B0-----:R-:W-:-:S05]  /*00b0*/  IMAD.WIDE R2, R5, 0x4, R2 ;  /* 0x0000000405027825 */ /* 0x001fca00078e0202 */
[----:B-1----:R0:W5:Y:S01]  /*00c0*/  LDG.E R5, desc[UR6][R2.64] ;  /* 0x0000000602057981 */ /* 0x002162000c1e1900 */
[----:B--2---:R-:W-:-:S09]  /*00d0*/  UISETP.GE.AND UP0, UPT, UR4, 0x1, UPT ;  /* 0x000000010400788c */ /* 0x004fd2000bf06270 */
[----:B0-----:R-:W-:Y:S05]  /*00e0*/  BRA.U !UP0, `(.L_x_0) ;  /* 0x0000000508747547 */ /* 0x001fea000b800000 */
[----:B------:R-:W-:Y:S02]  /*00f0*/  UISETP.GE.U32.AND UP0, UPT, UR4, 0x4, UPT ;  /* 0x000000040400788c */ /* 0x000fe4000bf06070 */
[----:B------:R-:W-:-:S07]  /*0100*/  ULOP3.LUT UR5, UR4, 0x3, URZ, 0xc0, !UPT ;  /* 0x0000000304057892 */ /* 0x000fce000f8ec0ff */
[----:B------:R-:W-:Y:S05]  /*0110*/  BRA.U !UP0, `(.L_x_1) ;  /* 0x00000005080c7547 */ /* 0x000fea000b800000 */
[----:B------:R-:W-:-:S04]  /*0120*/  ULOP3.LUT UR4, UR4, 0x7ffffffc, URZ, 0xc0, !UPT ;  /* 0x7ffffffc04047892 */ /* 0x000fc8000f8ec0ff */
[----:B------:R-:W-:-:S12]  /*0130*/  UIADD3 UR4, UPT, UPT, -UR4, URZ, URZ ;  /* 0x000000ff04047290 */ /* 0x000fd8000fffe1ff */
.L_x_15:
[----:B-----5:R-:W-:Y:S01]  /*0140*/  FADD R5, R5, 1 ;  /* 0x3f80000005057421 */ /* 0x020fe20000000000 */
[----:B------:R-:W-:Y:S01]  /*0150*/  UIADD3 UR4, UPT, UPT, UR4, 0x4, URZ ;  /* 0x0000000404047890 */ /* 0x000fe2000fffe0ff */
[----:B------:R-:W-:Y:S02]  /*0160*/  BSSY.RECONVERGENT B0, `(.L_x_2) ;  /* 0x000000e000007945 */ /* 0x000fe40003800200 */
[----:B------:R0:W1:Y:S01]  /*0170*/  MUFU.RSQ R4, R5 ;  /* 0x0000000500047308 */ /* 0x0000620000001400 */
[----:B------:R-:W-:Y:S01]  /*0180*/  IADD3 R0, PT, PT, R5, -0xd000000, RZ ;  /* 0xf300000005007810 */ /* 0x000fe20007ffe0ff */
[----:B------:R-:W-:-:S03]  /*0190*/  UISETP.NE.AND UP0, UPT, UR4, URZ, UPT ;  /* 0x000000ff0400728c */ /* 0x000fc6000bf05270 */
[----:B------:R-:W-:-:S13]  /*01a0*/  ISETP.GT.U32.AND P0, PT, R0, 0x727fffff, PT ;  /* 0x727fffff0000780c */ /* 0x000fda0003f04070 */
[----:B01----:R-:W-:Y:S05]  /*01b0*/  @!P0 BRA `(.L_x_3) ;  /* 0x0000000000108947 */ /* 0x003fea0003800000 */
[----:B------:R-:W-:Y:S02]  /*01c0*/  MOV R0, R5 ;  /* 0x0000000500007202 */ /* 0x000fe40000000f00 */
[----:B------:R-:W-:-:S07]  /*01d0*/  MOV R9, 0x1f0 ;  /* 0x000001f000097802 */ /* 0x000fce0000000f00 */
[----:B------:R-:W-:Y:S05]  /*01e0*/  CALL.REL.NOINC `($__internal_0_$__cuda_sm20_sqrt_rn_f32_slowpath) ;  /* 0x00000004003c7944 */ /* 0x000fea0003c00000 */
[----:B------:R-:W-:Y:S05]  /*01f0*/  BRA `(.L_x_4) ;  /* 0x0000000000107947 */ /* 0x000fea0003800000 */
.L_x_3:
[----:B------:R-:W-:Y:S01]  /*0200*/  FMUL.FTZ R0, R5, R4 ;  /* 0x0000000405007220 */ /* 0x000fe20000410000 */
[----:B------:R-:W-:-:S03]  /*0210*/  FMUL.FTZ R4, R4, 0.5 ;  /* 0x3f00000004047820 */ /* 0x000fc60000410000 */
[----:B------:R-:W-:-:S04]  /*0220*/  FFMA R5, -R0, R0, R5 ;  /* 0x0000000000057223 */ /* 0x000fc80000000105 */
[----:B------:R-:W-:-:S07]  /*0230*/  FFMA R0, R5, R4, R0 ;  /* 0x0000000405007223 */ /* 0x000fce0000000000 */
.L_x_4:
[----:B------:R-:W-:Y:S05]  /*0240*/  BSYNC.RECONVERGENT B0 ;  /* 0x0000000000007941 */ /* 0x000fea0003800200 */
.L_x_2:
[----:B------:R-:W-:Y:S01]  /*0250*/  FADD R5, R0, 1 ;  /* 0x3f80000000057421 */ /* 0x000fe20000000000 */
[----:B------:R-:W-:Y:S03]  /*0260*/  BSSY.RECONVERGENT B0, `(.L_x_5) ;  /* 0x000000d000007945 */ /* 0x000fe60003800200 */
[----:B------:R0:W1:Y:S01]  /*0270*/  MUFU.RSQ R4, R5 ;  /* 0x0000000500047308 */ /* 0x0000620000001400 */
[----:B------:R-:W-:-:S04]  /*0280*/  IADD3 R0, PT, PT, R5, -0xd000000, RZ ;  /* 0xf300000005007810 */ /* 0x000fc80007ffe0ff */
[----:B------:R-:W-:-:S13]  /*0290*/  ISETP.GT.U32.AND P0, PT, R0, 0x727fffff, PT ;  /* 0x727fffff0000780c */ /* 0x000fda0003f04070 */
[----:B01----:R-:W-:Y:S05]  /*02a0*/  @!P0 BRA `(.L_x_6) ;  /* 0x0000000000108947 */ /* 0x003fea0003800000 */
[----:B------:R-:W-:Y:S02]  /*02b0*/  MOV R0, R5 ;  /* 0x0000000500007202 */ /* 0x000fe40000000f00 */
[----:B------:R-:W-:-:S07]  /*02c0*/  MOV R9, 0x2e0 ;  /* 0x000002e000097802 */ /* 0x000fce0000000f00 */
[----:B------:R-:W-:Y:S05]  /*02d0*/  CALL.REL.NOINC `($__internal_0_$__cuda_sm20_sqrt_rn_f32_slowpath) ;  /* 0x0000000400007944 */ /* 0x000fea0003c00000 */
[----:B------:R-:W-:Y:S05]  /*02e0*/  BRA `(.L_x_7) ;  /* 0x0000000000107947 */ /* 0x000fea0003800000 */
.L_x_6:
[----:B------:R-:W-:Y:S01]  /*02f0*/  FMUL.FTZ R0, R5, R4 ;  /* 0x0000000405007220 */ /* 0x000fe20000410000 */
[----:B------:R-:W-:-:S03]  /*0300*/  FMUL.FTZ R4, R4, 0.5 ;  /* 0x3f00000004047820 */ /* 0x000fc60000410000 */
[----:B------:R-:W-:-:S04]  /*0310*/  FFMA R5, -R0, R0, R5 ;  /* 0x0000000000057223 */ /* 0x000fc80000000105 */
[----:B------:R-:W-:-:S07]  /*0320*/  FFMA R0, R5, R4, R0 ;  /* 0x0000000405007223 */ /* 0x000fce0000000000 */
.L_x_7:
[----:B------:R-:W-:Y:S05]  /*0330*/  BSYNC.RECONVERGENT B0 ;  /* 0x0000000000007941 */ /* 0x000fea0003800200 */
.L_x_5:
        /* <DEDUP_REMOVED lines=10> */
.L_x_9:
[----:B------:R-:W-:Y:S01]  /*03e0*/  FMUL.FTZ R0, R5, R4 ;  /* 0x0000000405007220 */ /* 0x000fe20000410000 */
[----:B------:R-:W-:-:S03]  /*03f0*/  FMUL.FTZ R4, R4, 0.5 ;  /* 0x3f00000004047820 */ /* 0x000fc60000410000 */
[----:B------:R-:W-:-:S04]  /*0400*/  FFMA R5, -R0, R0, R5 ;  /* 0x0000000000057223 */ /* 0x000fc80000000105 */
[----:B------:R-:W-:-:S07]  /*0410*/  FFMA R0, R5, R4, R0 ;  /* 0x0000000405007223 */ /* 0x000fce0000000000 */
.L_x_10:
[----:B------:R-:W-:Y:S05]  /*0420*/  BSYNC.RECONVERGENT B0 ;  /* 0x0000000000007941 */ /* 0x000fea0003800200 */
.L_x_8:
[----:B------:R-:W-:Y:S01]  /*0430*/  FADD R0, R0, 1 ;  /* 0x3f80000000007421 */ /* 0x000fe20000000000 */
[----:B------:R-:W-:Y:S03]  /*0440*/  BSSY.RECONVERGENT B0, `(.L_x_11) ;  /* 0x000000f000007945 */ /* 0x000fe60003800200 */
[----:B------:R0:W1:Y:S01]  /*0450*/  MUFU.RSQ R7, R0 ;  /* 0x0000000000077308 */ /* 0x0000620000001400 */
[----:B------:R-:W-:-:S04]  /*0460*/  IADD3 R4, PT, PT, R0, -0xd000000, RZ ;  /* 0xf300000000047810 */ /* 0x000fc80007ffe0ff */
[----:B------:R-:W-:-:S13]  /*0470*/  ISETP.GT.U32.AND P0, PT, R4, 0x727fffff, PT ;  /* 0x727fffff0400780c */ /* 0x000fda0003f04070 */
[----:B01----:R-:W-:Y:S05]  /*0480*/  @!P0 BRA `(.L_x_12) ;  /* 0x0000000000188947 */ /* 0x003fea0003800000 */
[----:B------:R-:W-:Y:S01]  /*0490*/  BSSY.RECONVERGENT B1, `(.L_x_13) ;  /* 0x0000003000017945 */ /* 0x000fe20003800200 */
[----:B------:R-:W-:-:S07]  /*04a0*/  MOV R9, 0x4c0 ;  /* 0x000004c000097802 */ /* 0x000fce0000000f00 */
[----:B------:R-:W-:Y:S05]  /*04b0*/  CALL.REL.NOINC `($__internal_0_$__cuda_sm20_sqrt_rn_f32_slowpath) ;  /* 0x0000000000887944 */ /* 0x000fea0003c00000 */
[----:B------:R-:W-:Y:S05]  /*04c0*/  BSYNC.RECONVERGENT B1 ;  /* 0x0000000000017941 */ /* 0x000fea0003800200 */
.L_x_13:
[----:B------:R-:W-:Y:S01]  /*04d0*/  MOV R5, R0 ;  /* 0x0000000000057202 */ /* 0x000fe20000000f00 */
[----:B------:R-:W-:Y:S06]  /*04e0*/  BRA `(.L_x_14) ;  /* 0x0000000000107947 */ /* 0x000fec0003800000 */
.L_x_12:
[----:B------:R-:W-:Y:S01]  /*04f0*/  FMUL.FTZ R5, R0, R7 ;  /* 0x0000000700057220 */ /* 0x000fe20000410000 */
[----:B------:R-:W-:-:S03]  /*0500*/  FMUL.FTZ R4, R7, 0.5 ;  /* 0x3f00000007047820 */ /* 0x000fc60000410000 */
[----:B------:R-:W-:-:S04]  /*0510*/  FFMA R0, -R5, R5, R0 ;  /* 0x0000000505007223 */ /* 0x000fc80000000100 */
[----:B------:R-:W-:-:S07]  /*0520*/  FFMA R5, R0, R4, R5 ;  /* 0x0000000400057223 */ /* 0x000fce0000000005 */
.L_x_14:
[----:B------:R-:W-:Y:S05]  /*0530*/  BSYNC.RECONVERGENT B0 ;  /* 0x0000000000007941 */ /* 0x000fea0003800200 */
.L_x_11:
[----:B------:R-:W-:Y:S05]  /*0540*/  BRA.U UP0, `(.L_x_15) ;  /* 0xfffffff900fc7547 */ /* 0x000fea000b83ffff */
.L_x_1:
[----:B------:R-:W-:-:S09]  /*0550*/  UISETP.NE.AND UP0, UPT, UR5, URZ, UPT ;  /* 0x000000ff0500728c */ /* 0x000fd2000bf05270 */
[----:B------:R-:W-:Y:S05]  /*0560*/  BRA.U !UP0, `(.L_x_0) ;  /* 0x0000000108547547 */ /* 0x000fea000b800000 */
[----:B------:R-:W-:-:S12]  /*0570*/  UIADD3 UR4, UPT, UPT, -UR5, URZ, URZ ;  /* 0x000000ff05047290 */ /* 0x000fd8000fffe1ff */
.L_x_20:
        /* <DEDUP_REMOVED lines=8> */
[----:B------:R-:W-:Y:S01]  /*0600*/  BSSY.RECONVERGENT B1, `(.L_x_18) ;  /* 0x0000003000017945 */ /* 0x000fe20003800200 */
[----:B------:R-:W-:-:S07]  /*0610*/  MOV R9, 0x630 ;  /* 0x0000063000097802 */ /* 0x000fce0000000f00 */
[----:B------:R-:W-:Y:S05]  /*0620*/  CALL.REL.NOINC `($__internal_0_$__cuda_sm20_sqrt_rn_f32_slowpath) ;  /* 0x00000000002c7944 */ /* 0x000fea0003c00000 */
[----:B------:R-:W-:Y:S05]  /*0630*/  BSYNC.RECONVERGENT B1 ;  /* 0x0000000000017941 */ /* 0x000fea0003800200 */
.L_x_18:
[----:B------:R-:W-:Y:S01]  /*0640*/  MOV R5, R0 ;  /* 0x0000000000057202 */ /* 0x000fe20000000f00 */
[----:B------:R-:W-:Y:S06]  /*0650*/  BRA `(.L_x_19) ;  /* 0x0000000000107947 */ /* 0x000fec0003800000 */
.L_x_17:
[----:B------:R-:W-:Y:S01]  /*0660*/  FMUL.FTZ R5, R0, R4 ;  /* 0x0000000400057220 */ /* 0x000fe20000410000 */
[----:B------:R-:W-:-:S03]  /*0670*/  FMUL.FTZ R4, R4, 0.5 ;  /* 0x3f00000004047820 */ /* 0x000fc60000410000 */
[----:B------:R-:W-:-:S04]  /*0680*/  FFMA R0, -R5, R5, R0 ;  /* 0x0000000505007223 */ /* 0x000fc80000000100 */
[----:B------:R-:W-:-:S07]  /*0690*/  FFMA R5, R0, R4, R5 ;  /* 0x0000000400057223 */ /* 0x000fce0000000005 */
.L_x_19:
[----:B------:R-:W-:Y:S05]  /*06a0*/  BSYNC.RECONVERGENT B0 ;  /* 0x0000000000007941 */ /* 0x000fea0003800200 */
.L_x_16:
[----:B------:R-:W-:Y:S05]  /*06b0*/  BRA.U UP0, `(.L_x_20) ;  /* 0xfffffffd00b07547 */ /* 0x000fea000b83ffff */
.L_x_0:
[----:B-----5:R-:W-:Y:S01]  /*06c0*/  STG.E desc[UR6][R2.64], R5 ;  /* 0x0000000502007986 */ /* 0x020fe2000c101906 */
[----:B------:R-:W-:Y:S05]  /*06d0*/  EXIT ;  /* 0x000000000000794d */ /* 0x000fea0003800000 */
        .weak           $__internal_0_$__cuda_sm20_sqrt_rn_f32_slowpath
        .type           $__internal_0_$__cuda_sm20_sqrt_rn_f32_slowpath,@function
        .size           $__internal_0_$__cuda_sm20_sqrt_rn_f32_slowpath,(.L_x_23 - $__internal_0_$__cuda_sm20_sqrt_rn_f32_slowpath)
$__internal_0_$__cuda_sm20_sqrt_rn_f32_slowpath:
[----:B------:R-:W-:-:S13]  /*06e0*/  LOP3.LUT P0, RZ, R0, 0x7fffffff, RZ, 0xc0, !PT ;  /* 0x7fffffff00ff7812 */ /* 0x000fda000780c0ff */
[----:B------:R-:W-:Y:S01]  /*06f0*/  @!P0 MOV R4, R0 ;  /* 0x0000000000048202 */ /* 0x000fe20000000f00 */
[----:B------:R-:W-:Y:S06]  /*0700*/  @!P0 BRA `(.L_x_21) ;  /* 0x0000000000408947 */ /* 0x000fec0003800000 */
[----:B------:R-:W-:-:S13]  /*0710*/  FSETP.GEU.FTZ.AND P0, PT, R0, RZ, PT ;  /* 0x000000ff0000720b */ /* 0x000fda0003f1e000 */
[----:B------:R-:W-:Y:S01]  /*0720*/  @!P0 MOV R4, 0x7fffffff ;  /* 0x7fffffff00048802 */ /* 0x000fe20000000f00 */
[----:B------:R-:W-:Y:S06]  /*0730*/  @!P0 BRA `(.L_x_21) ;  /* 0x0000000000348947 */ /* 0x000fec0003800000 */
[----:B------:R-:W-:-:S13]  /*0740*/  FSETP.GTU.FTZ.AND P0, PT, |R0|, +INF , PT ;  /* 0x7f8000000000780b */ /* 0x000fda0003f1c200 */
[----:B------:R-:W-:Y:S01]  /*0750*/  @P0 FADD.FTZ R4, R0, 1 ;  /* 0x3f80000000040421 */ /* 0x000fe20000010000 */
[----:B------:R-:W-:Y:S06]  /*0760*/  @P0 BRA `(.L_x_21) ;  /* 0x0000000000280947 */ /* 0x000fec0003800000 */
[----:B------:R-:W-:-:S13]  /*0770*/  FSETP.NEU.FTZ.AND P0, PT, |R0|, +INF , PT ;  /* 0x7f8000000000780b */ /* 0x000fda0003f1d200 */
[----:B------:R-:W-:-:S04]  /*0780*/  @P0 FFMA R5, R0, 1.84467440737095516160e+19, RZ ;  /* 0x5f80000000050823 */ /* 0x000fc800000000ff */
[----:B------:R-:W0:Y:S02]  /*0790*/  @P0 MUFU.RSQ R4, R5 ;  /* 0x0000000500040308 */ /* 0x000e240000001400 */
[----:B0-----:R-:W-:Y:S01]  /*07a0*/  @P0 FMUL.FTZ R6, R5, R4 ;  /* 0x0000000405060220 */ /* 0x001fe20000410000 */
[----:B------:R-:W-:Y:S01]  /*07b0*/  @P0 FMUL.FTZ R8, R4, 0.5 ;  /* 0x3f00000004080820 */ /* 0x000fe20000410000 */
[----:B------:R-:W-:Y:S02]  /*07c0*/  @!P0 MOV R4, R0 ;  /* 0x0000000000048202 */ /* 0x000fe40000000f00 */
[----:B------:R-:W-:-:S04]  /*07d0*/  @P0 FADD.FTZ R7, -R6, -RZ ;  /* 0x800000ff06070221 */ /* 0x000fc80000010100 */
[----:B------:R-:W-:-:S04]  /*07e0*/  @P0 FFMA R7, R6, R7, R5 ;  /* 0x0000000706070223 */ /* 0x000fc80000000005 */
[----:B------:R-:W-:-:S04]  /*07f0*/  @P0 FFMA R7, R7, R8, R6 ;  /* 0x0000000807070223 */ /* 0x000fc80000000006 */
[----:B------:R-:W-:-:S07]  /*0800*/  @P0 FMUL.FTZ R4, R7, 2.3283064365386962891e-10 ;  /* 0x2f80000007040820 */ /* 0x000fce0000410000 */
.L_x_21:
[----:B------:R-:W-:Y:S01]  /*0810*/  HFMA2 R5, -RZ, RZ, 0, 0 ;  /* 0x00000000ff057431 */ /* 0x000fe200000001ff */
[----:B------:R-:W-:Y:S02]  /*0820*/  MOV R0, R4 ;  /* 0x0000000400007202 */ /* 0x000fe40000000f00 */
[----:B------:R-:W-:-:S04]  /*0830*/  MOV R4, R9 ;  /* 0x0000000900047202 */ /* 0x000fc80000000f00 */
[----:B------:R-:W-:Y:S05]  /*0840*/  RET.REL.NODEC R4 `(_Z10workKernelPfii) ;  /* 0xfffffff404ec7950 */ /* 0x000fea0003c3ffff */
.L_x_22:
[----:B------:R-:W-:-:S00]  /*0850*/  BRA `(.L_x_22) ;  /* 0xfffffffc00fc7947 */ /* 0x000fc0000383ffff */
[----:B------:R-:W-:-:S00]  /*0860*/  NOP ;  /* 0x0000000000007918 */ /* 0x000fc00000000000 */
        /* <DEDUP_REMOVED lines=9> */
.L_x_23:


//--------------------- .nv.shared.reserved.0     --------------------------
	.section	.nv.shared.reserved.0,"aw",@nobits
	.weak		__nv_reservedSMEM_offset_0_alias
	.size		__nv_reservedSMEM_offset_0_alias, 0, 64
	.other		__nv_reservedSMEM_offset_0_alias,@"STO_CUDA_RESERVED_SHARED STV_DEFAULT"
__nv_reservedSMEM_offset_0_alias:
	.zero		0
	.zero		64


//--------------------- .nv.constant0._Z10workKernelPfii --------------------------
	.section	.nv.constant0._Z10workKernelPfii,"a",@progbits
	.sectionflags	@""
	.align	4
.nv.constant0._Z10workKernelPfii:
	.zero		912


//--------------------- SYMBOLS --------------------------

	.type		.nv.reservedSmem.offset0,@object
	.size		.nv.reservedSmem.offset0,0x4
